//
// Generated by NVIDIA NVVM Compiler
//
// Compiler Build ID: CL-36424714
// Cuda compilation tools, release 13.0, V13.0.88
// Based on NVVM 20.0.0
//

.version 9.0
.target sm_100
.address_size 64

	// .globl	_Z20calculate_sum_kernelPciPi

.visible .entry _Z20calculate_sum_kernelPciPi(
	.param .u64 .ptr .align 1 _Z20calculate_sum_kernelPciPi_param_0,
	.param .u32 _Z20calculate_sum_kernelPciPi_param_1,
	.param .u64 .ptr .align 1 _Z20calculate_sum_kernelPciPi_param_2
)
{
	.reg .pred 	%p<3>;
	.reg .b32 	%r<20>;
	.reg .b64 	%rd<7>;

	ld.param.u64 	%rd2, [_Z20calculate_sum_kernelPciPi_param_0];
	ld.param.u32 	%r9, [_Z20calculate_sum_kernelPciPi_param_1];
	ld.param.u64 	%rd3, [_Z20calculate_sum_kernelPciPi_param_2];
	mov.u32 	%r11, %ctaid.x;
	mov.u32 	%r1, %ntid.x;
	mov.u32 	%r12, %tid.x;
	mad.lo.s32 	%r17, %r11, %r1, %r12;
	setp.ge.s32 	%p1, %r17, %r9;
	mov.b32 	%r19, 0;
	@%p1 bra 	$L__BB0_3;
	mov.u32 	%r14, %nctaid.x;
	mul.lo.s32 	%r3, %r1, %r14;
	cvta.to.global.u64 	%rd1, %rd2;
	mov.b32 	%r19, 0;
$L__BB0_2:
	cvt.s64.s32 	%rd4, %r17;
	add.s64 	%rd5, %rd1, %rd4;
	ld.global.s8 	%r15, [%rd5];
	add.s32 	%r19, %r19, %r15;
	add.s32 	%r17, %r17, %r3;
	setp.lt.s32 	%p2, %r17, %r9;
	@%p2 bra 	$L__BB0_2;
$L__BB0_3:
	cvta.to.global.u64 	%rd6, %rd3;
	atom.global.add.u32 	%r16, [%rd6], %r19;
	ret;

}


// ===== COMPILED SASS (sm_100) =====

	.target	sm_100

	.elftype	@"ET_EXEC"


//--------------------- .note.nv.tkinfo           --------------------------
	.section	.note.nv.tkinfo,"",@"SHT_NOTE"
	.sectionflags	@"SHF_NOTE_NV_TKINFO"
	.tkinfo
        /*0018*/ 	.word	0x00000002
        /*0030*/ 	.string	""
        /*0030*/ 	.string	"ptxas"
        /*0030*/ 	.string	"Cuda compilation tools, release 13.0, V13.0.88"
        /*0030*/ 	.string	"Build cuda_13.0.r13.0/compiler.36424714_0"
        /*0030*/ 	.string	"-arch sm_100 -m 64 "



//--------------------- .note.nv.cuinfo           --------------------------
	.section	.note.nv.cuinfo,"",@"SHT_NOTE"
	.sectionflags	@"SHF_NOTE_NV_CUINFO"
        /*0018*/ 	.short	0x0002
        /*001a*/ 	.short	0x0064
        /*001c*/ 	.short	0x0082
	.zero		2


//--------------------- .nv.info                  --------------------------
	.section	.nv.info,"",@"SHT_CUDA_INFO"
	.align	4


	//----- nvinfo : EIATTR_REGCOUNT
	.align		4
        /*0000*/ 	.byte	0x04, 0x2f
        /*0002*/ 	.short	(.L_1 - .L_0)
	.align		4
.L_0:
        /*0004*/ 	.word	index@(_Z20calculate_sum_kernelPciPi)
        /*0008*/ 	.word	0x00000009


	//----- nvinfo : EIATTR_FRAME_SIZE
	.align		4
.L_1:
        /*000c*/ 	.byte	0x04, 0x11
        /*000e*/ 	.short	(.L_3 - .L_2)
	.align		4
.L_2:
        /*0010*/ 	.word	index@(_Z20calculate_sum_kernelPciPi)
        /*0014*/ 	.word	0x00000000


	//----- nvinfo : EIATTR_MIN_STACK_SIZE
	.align		4
.L_3:
        /*0018*/ 	.byte	0x04, 0x12
        /*001a*/ 	.short	(.L_5 - .L_4)
	.align		4
.L_4:
        /*001c*/ 	.word	index@(_Z20calculate_sum_kernelPciPi)
        /*0020*/ 	.word	0x00000000
.L_5:


//--------------------- .nv.compat                --------------------------
	.section	.nv.compat,"",@"SHT_CUDA_COMPAT_INFO"
	.align	4
        /*0000*/ 	.byte	0x02, 0x09, 0x00, 0x00, 0x02, 0x02, 0x01, 0x00, 0x02, 0x05, 0x05, 0x00, 0x03, 0x07, 0x01, 0x01
        /*0010*/ 	.byte	0x02, 0x03, 0x00, 0x00, 0x02, 0x06, 0x01, 0x00, 0x04, 0x0b, 0x08, 0x00, 0x09, 0x00, 0x00, 0x00
        /*0020*/ 	.byte	0x00, 0x00, 0x00, 0x00


//--------------------- .nv.info._Z20calculate_sum_kernelPciPi --------------------------
	.section	.nv.info._Z20calculate_sum_kernelPciPi,"",@"SHT_CUDA_INFO"
	.sectionflags	@""
	.align	4


	//----- nvinfo : EIATTR_CUDA_API_VERSION
	.align		4
        /*0000*/ 	.byte	0x04, 0x37
        /*0002*/ 	.short	(.L_7 - .L_6)
.L_6:
        /*0004*/ 	.word	0x00000082


	//----- nvinfo : EIATTR_KPARAM_INFO
	.align		4
.L_7:
        /*0008*/ 	.byte	0x04, 0x17
        /*000a*/ 	.short	(.L_9 - .L_8)
.L_8:
        /*000c*/ 	.word	0x00000000
        /*0010*/ 	.short	0x0002
        /*0012*/ 	.short	0x0010
        /*0014*/ 	.byte	0x00, 0xf5, 0x21, 0x00


	//----- nvinfo : EIATTR_KPARAM_INFO
	.align		4
.L_9:
        /*0018*/ 	.byte	0x04, 0x17
        /*001a*/ 	.short	(.L_11 - .L_10)
.L_10:
        /*001c*/ 	.word	0x00000000
        /*0020*/ 	.short	0x0001
        /*0022*/ 	.short	0x0008
        /*0024*/ 	.byte	0x00, 0xf0, 0x11, 0x00


	//----- nvinfo : EIATTR_KPARAM_INFO
	.align		4
.L_11:
        /*0028*/ 	.byte	0x04, 0x17
        /*002a*/ 	.short	(.L_13 - .L_12)
.L_12:
        /*002c*/ 	.word	0x00000000
        /*0030*/ 	.short	0x0000
        /*0032*/ 	.short	0x0000
        /*0034*/ 	.byte	0x00, 0xf5, 0x21, 0x00


	//----- nvinfo : EIATTR_SPARSE_MMA_MASK
	.align		4
.L_13:
        /*0038*/ 	.byte	0x03, 0x50
        /*003a*/ 	.short	0x0000


	//----- nvinfo : EIATTR_MAXREG_COUNT
	.align		4
        /*003c*/ 	.byte	0x03, 0x1b
        /*003e*/ 	.short	0x00ff


	//----- nvinfo : EIATTR_MERCURY_ISA_VERSION
	.align		4
        /*0040*/ 	.byte	0x03, 0x5f
        /*0042*/ 	.short	0x0101


	//----- nvinfo : EIATTR_INT_WARP_WIDE_INSTR_OFFSETS
	.align		4
        /*0044*/ 	.byte	0x04, 0x31
        /*0046*/ 	.short	(.L_15 - .L_14)


	//   ....[0]....
.L_14:
        /*0048*/ 	.word	0x00000180


	//   ....[1]....
        /*004c*/ 	.word	0x000001a0


	//----- nvinfo : EIATTR_VRC_CTA_INIT_COUNT
	.align		4
.L_15:
        /*0050*/ 	.byte	0x02, 0x4a
	.zero		1
	.zero		1


	//----- nvinfo : EIATTR_EXIT_INSTR_OFFSETS
	.align		4
        /*0054*/ 	.byte	0x04, 0x1c
        /*0056*/ 	.short	(.L_17 - .L_16)


	//   ....[0]....
.L_16:
        /*0058*/ 	.word	0x000001f0


	//----- nvinfo : EIATTR_CRS_STACK_SIZE
	.align		4
.L_17:
        /*005c*/ 	.byte	0x04, 0x1e
        /*005e*/ 	.short	(.L_19 - .L_18)
.L_18:
        /*0060*/ 	.word	0x00000000


	//----- nvinfo : EIATTR_CBANK_PARAM_SIZE
	.align		4
.L_19:
        /*0064*/ 	.byte	0x03, 0x19
        /*0066*/ 	.short	0x0018


	//----- nvinfo : EIATTR_PARAM_CBANK
	.align		4
        /*0068*/ 	.byte	0x04, 0x0a
        /*006a*/ 	.short	(.L_21 - .L_20)
	.align		4
.L_20:
        /*006c*/ 	.word	index@(.nv.constant0._Z20calculate_sum_kernelPciPi)
        /*0070*/ 	.short	0x0380
        /*0072*/ 	.short	0x0018


	//----- nvinfo : EIATTR_SW_WAR
	.align		4
.L_21:
        /*0074*/ 	.byte	0x04, 0x36
        /*0076*/ 	.short	(.L_23 - .L_22)
.L_22:
        /*0078*/ 	.word	0x00000008
.L_23:


//--------------------- .nv.callgraph             --------------------------
	.section	.nv.callgraph,"",@"SHT_CUDA_CALLGRAPH"
	.align	4
	.sectionentsize	8
	.align		4
        /*0000*/ 	.word	0x00000000
	.align		4
        /*0004*/ 	.word	0xffffffff
	.align		4
        /*0008*/ 	.word	0x00000000
	.align		4
        /*000c*/ 	.word	0xfffffffe
	.align		4
        /*0010*/ 	.word	0x00000000
	.align		4
        /*0014*/ 	.word	0xfffffffd
	.align		4
        /*0018*/ 	.word	0x00000000
	.align		4
        /*001c*/ 	.word	0xfffffffc


//--------------------- .text._Z20calculate_sum_kernelPciPi --------------------------
	.section	.text._Z20calculate_sum_kernelPciPi,"ax",@progbits
	.align	128
        .global         _Z20calculate_sum_kernelPciPi
        .type           _Z20calculate_sum_kernelPciPi,@function
        .size           _Z20calculate_sum_kernelPciPi,(.L_x_4 - _Z20calculate_sum_kernelPciPi)
        .other          _Z20calculate_sum_kernelPciPi,@"STO_CUDA_ENTRY STV_DEFAULT"
_Z20calculate_sum_kernelPciPi:
.text._Z20calculate_sum_kernelPciPi:
[----:B------:R-:W-:Y:S01]  /*0000*/  LDC R1, c[0x0][0x37c] ;  /* 0x0000df00ff017b82 */ /* 0x000fe20000000800 */
[----:B------:R-:W0:Y:S07]  /*0010*/  S2R R0, SR_TID.X ;  /* 0x0000000000007919 */ /* 0x000e2e0000002100 */
[----:B------:R-:W0:Y:S01]  /*0020*/  S2UR UR4, SR_CTAID.X ;  /* 0x00000000000479c3 */ /* 0x000e220000002500 */
[----:B------:R-:W1:Y:S01]  /*0030*/  LDCU UR5, c[0x0][0x388] ;  /* 0x00007100ff0577ac */ /* 0x000e620008000800 */
[----:B------:R-:W-:Y:S01]  /*0040*/  BSSY.RECONVERGENT B0, `(.L_x_0) ;  /* 0x0000013000007945 */ /* 0x000fe20003800200 */
[----:B------:R-:W2:Y:S01]  /*0050*/  S2R R6, SR_LANEID ;  /* 0x0000000000067919 */ /* 0x000ea20000000000 */
[----:B------:R-:W-:Y:S01]  /*0060*/  IMAD.MOV.U32 R4, RZ, RZ, RZ ;  /* 0x000000ffff047224 */ /* 0x000fe200078e00ff */
[----:B------:R-:W3:Y:S03]  /*0070*/  LDCU.64 UR6, c[0x0][0x358] ;  /* 0x00006b00ff0677ac */ /* 0x000ee60008000a00 */
[----:B------:R-:W0:Y:S01]  /*0080*/  LDC R5, c[0x0][0x360] ;  /* 0x0000d800ff057b82 */ /* 0x000e220000000800 */
[----:B------:R-:W4:Y:S01]  /*0090*/  LDCU.64 UR8, c[0x0][0x380] ;  /* 0x00007000ff0877ac */ /* 0x000f220008000a00 */
[----:B0-----:R-:W-:-:S05]  /*00a0*/  IMAD R0, R5, UR4, R0 ;  /* 0x0000000405007c24 */ /* 0x001fca000f8e0200 */
[----:B-1----:R-:W-:-:S13]  /*00b0*/  ISETP.GE.AND P0, PT, R0, UR5, PT ;  /* 0x0000000500007c0c */ /* 0x002fda000bf06270 */
[----:B--234-:R-:W-:Y:S05]  /*00c0*/  @P0 BRA `(.L_x_1) ;  /* 0x0000000000280947 */ /* 0x01cfea0003800000 */
[----:B------:R-:W0:Y:S01]  /*00d0*/  LDCU UR4, c[0x0][0x370] ;  /* 0x00006e00ff0477ac */ /* 0x000e220008000800 */
[----:B------:R-:W-:Y:S02]  /*00e0*/  IMAD.MOV.U32 R4, RZ, RZ, RZ ;  /* 0x000000ffff047224 */ /* 0x000fe400078e00ff */
[----:B0-----:R-:W-:-:S07]  /*00f0*/  IMAD R5, R5, UR4, RZ ;  /* 0x0000000405057c24 */ /* 0x001fce000f8e02ff */
.L_x_2:
[----:B------:R-:W-:-:S04]  /*0100*/  IADD3 R2, P0, PT, R0, UR8, RZ ;  /* 0x0000000800027c10 */ /* 0x000fc8000ff1e0ff */
[----:B------:R-:W-:-:S06]  /*0110*/  LEA.HI.X.SX32 R3, R0, UR9, 0x1, P0 ;  /* 0x0000000900037c11 */ /* 0x000fcc00080f0eff */
[----:B------:R-:W2:Y:S01]  /*0120*/  LDG.E.S8 R3, desc[UR6][R2.64] ;  /* 0x0000000602037981 */ /* 0x000ea2000c1e1300 */
[----:B------:R-:W-:-:S04]  /*0130*/  IADD3 R0, PT, PT, R5, R0, RZ ;  /* 0x0000000005007210 */ /* 0x000fc80007ffe0ff */
[----:B------:R-:W-:Y:S01]  /*0140*/  ISETP.GE.AND P0, PT, R0, UR5, PT ;  /* 0x0000000500007c0c */ /* 0x000fe2000bf06270 */
[----:B--2---:R-:W-:-:S12]  /*0150*/  IMAD.IADD R4, R3, 0x1, R4 ;  /* 0x0000000103047824 */ /* 0x004fd800078e0204 */
[----:B------:R-:W-:Y:S05]  /*0160*/  @!P0 BRA `(.L_x_2) ;  /* 0xfffffffc00e48947 */ /* 0x000fea000383ffff */
.L_x_1:
[----:B------:R-:W-:Y:S05]  /*0170*/  BSYNC.RECONVERGENT B0 ;  /* 0x0000000000007941 */ /* 0x000fea0003800200 */
.L_x_0:
[----:B------:R-:W0:Y:S08]  /*0180*/  REDUX.SUM UR10, R4 ;  /* 0x00000000040a73c4 */ /* 0x000e30000000c000 */
[----:B------:R-:W1:Y:S01]  /*0190*/  LDC.64 R2, c[0x0][0x390] ;  /* 0x0000e400ff027b82 */ /* 0x000e620000000a00 */
[----:B------:R-:W-:Y:S02]  /*01a0*/  VOTEU.ANY UR4, UPT, PT ;  /* 0x0000000000047886 */ /* 0x000fe400038e0100 */
[----:B------:R-:W-:-:S06]  /*01b0*/  UFLO.U32 UR4, UR4 ;  /* 0x00000004000472bd */ /* 0x000fcc00080e0000 */
[----:B------:R-:W-:Y:S02]  /*01c0*/  ISETP.EQ.U32.AND P0, PT, R6, UR4, PT ;  /* 0x0000000406007c0c */ /* 0x000fe4000bf02070 */
[----:B0-----:R-:W-:-:S11]  /*01d0*/  MOV R5, UR10 ;  /* 0x0000000a00057c02 */ /* 0x001fd60008000f00 */
[----:B-1----:R-:W-:Y:S01]  /*01e0*/  @P0 REDG.E.ADD.STRONG.GPU desc[UR6][R2.64], R5 ;  /* 0x000000050200098e */ /* 0x002fe2000c12e106 */
[----:B------:R-:W-:Y:S05]  /*01f0*/  EXIT ;  /* 0x000000000000794d */ /* 0x000fea0003800000 */
.L_x_3:
[----:B------:R-:W-:-:S00]  /*0200*/  BRA `(.L_x_3) ;  /* 0xfffffffc00fc7947 */ /* 0x000fc0000383ffff */
[----:B------:R-:W-:-:S00]  /*0210*/  NOP ;  /* 0x0000000000007918 */ /* 0x000fc00000000000 */
        /* <DEDUP_REMOVED lines=14> */
.L_x_4:


//--------------------- .nv.shared.reserved.0     --------------------------
	.section	.nv.shared.reserved.0,"aw",@nobits
	.weak		__nv_reservedSMEM_offset_0_alias
	.size		__nv_reservedSMEM_offset_0_alias, 0, 64
	.other		__nv_reservedSMEM_offset_0_alias,@"STO_CUDA_RESERVED_SHARED STV_DEFAULT"
__nv_reservedSMEM_offset_0_alias:
	.zero		0
	.zero		64


//--------------------- .nv.constant0._Z20calculate_sum_kernelPciPi --------------------------
	.section	.nv.constant0._Z20calculate_sum_kernelPciPi,"a",@progbits
	.sectionflags	@""
	.align	4
.nv.constant0._Z20calculate_sum_kernelPciPi:
	.zero		920


//--------------------- SYMBOLS --------------------------

	.type		.nv.reservedSmem.offset0,@object
	.size		.nv.reservedSmem.offset0,0x4
